	.headerflags	@"EF_CUDA_TEXMODE_UNIFIED EF_CUDA_64BIT_ADDRESS EF_CUDA_ACCELERATORS EF_CUDA_SM90 EF_CUDA_VIRTUAL_SM(EF_CUDA_SM90)"
	.elftype	@"ET_EXEC"


//--------------------- .nv.info                  --------------------------
	.section	.nv.info,"",@"SHT_CUDA_INFO"
	.align	4


	//----- nvinfo : EIATTR_REGCOUNT
	.align		4
        /*0000*/ 	.byte	0x04, 0x2f
        /*0002*/ 	.short	(.L_3 - .L_2)
	.align		4
.L_2:
        /*0004*/ 	.word	index@(triton_poi_fused__native_batch_norm_legit_no_training_relu_16)
        /*0008*/ 	.word	0x00000010


	//----- nvinfo : EIATTR_MIN_STACK_SIZE
	.align		4
.L_3:
        /*000c*/ 	.byte	0x04, 0x12
        /*000e*/ 	.short	(.L_5 - .L_4)
	.align		4
.L_4:
        /*0010*/ 	.word	index@(triton_poi_fused__native_batch_norm_legit_no_training_relu_16)
        /*0014*/ 	.word	0x00000000


	//----- nvinfo : EIATTR_FRAME_SIZE
	.align		4
.L_5:
        /*0018*/ 	.byte	0x04, 0x11
        /*001a*/ 	.short	(.L_7 - .L_6)
	.align		4
.L_6:
        /*001c*/ 	.word	index@(triton_poi_fused__native_batch_norm_legit_no_training_relu_16)
        /*0020*/ 	.word	0x00000000


	//----- nvinfo : EIATTR_MIN_STACK_SIZE
	.align		4
.L_7:
        /*0024*/ 	.byte	0x04, 0x12
        /*0026*/ 	.short	(.L_9 - .L_8)
	.align		4
.L_8:
        /*0028*/ 	.word	index@(triton_poi_fused__native_batch_norm_legit_no_training_relu_16)
        /*002c*/ 	.word	0x00000000
.L_9:


//--------------------- .nv.info.triton_poi_fused__native_batch_norm_legit_no_training_relu_16 --------------------------
	.section	.nv.info.triton_poi_fused__native_batch_norm_legit_no_training_relu_16,"",@"SHT_CUDA_INFO"
	.sectionflags	@""
	.align	4


	//----- nvinfo : EIATTR_CUDA_API_VERSION
	.align		4
        /*0000*/ 	.byte	0x04, 0x37
        /*0002*/ 	.short	(.L_11 - .L_10)
.L_10:
        /*0004*/ 	.word	0x0000007c


	//----- nvinfo : EIATTR_KPARAM_INFO
	.align		4
.L_11:
        /*0008*/ 	.byte	0x04, 0x17
        /*000a*/ 	.short	(.L_13 - .L_12)
.L_12:
        /*000c*/ 	.word	0x00000000
        /*0010*/ 	.short	0x0006
        /*0012*/ 	.short	0x0030
        /*0014*/ 	.byte	0x00, 0xf0, 0x11, 0x00


	//----- nvinfo : EIATTR_KPARAM_INFO
	.align		4
.L_13:
        /*0018*/ 	.byte	0x04, 0x17
        /*001a*/ 	.short	(.L_15 - .L_14)
.L_14:
        /*001c*/ 	.word	0x00000000
        /*0020*/ 	.short	0x0005
        /*0022*/ 	.short	0x0028
        /*0024*/ 	.byte	0x00, 0xf4, 0x21, 0x00


	//----- nvinfo : EIATTR_KPARAM_INFO
	.align		4
.L_15:
        /*0028*/ 	.byte	0x04, 0x17
        /*002a*/ 	.short	(.L_17 - .L_16)
.L_16:
        /*002c*/ 	.word	0x00000000
        /*0030*/ 	.short	0x0004
        /*0032*/ 	.short	0x0020
        /*0034*/ 	.byte	0x00, 0xf4, 0x21, 0x00


	//----- nvinfo : EIATTR_KPARAM_INFO
	.align		4
.L_17:
        /*0038*/ 	.byte	0x04, 0x17
        /*003a*/ 	.short	(.L_19 - .L_18)
.L_18:
        /*003c*/ 	.word	0x00000000
        /*0040*/ 	.short	0x0003
        /*0042*/ 	.short	0x0018
        /*0044*/ 	.byte	0x00, 0xf4, 0x21, 0x00


	//----- nvinfo : EIATTR_KPARAM_INFO
	.align		4
.L_19:
        /*0048*/ 	.byte	0x04, 0x17
        /*004a*/ 	.short	(.L_21 - .L_20)
.L_20:
        /*004c*/ 	.word	0x00000000
        /*0050*/ 	.short	0x0002
        /*0052*/ 	.short	0x0010
        /*0054*/ 	.byte	0x00, 0xf4, 0x21, 0x00


	//----- nvinfo : EIATTR_KPARAM_INFO
	.align		4
.L_21:
        /*0058*/ 	.byte	0x04, 0x17
        /*005a*/ 	.short	(.L_23 - .L_22)
.L_22:
        /*005c*/ 	.word	0x00000000
        /*0060*/ 	.short	0x0001
        /*0062*/ 	.short	0x0008
        /*0064*/ 	.byte	0x00, 0xf4, 0x21, 0x00


	//----- nvinfo : EIATTR_KPARAM_INFO
	.align		4
.L_23:
        /*0068*/ 	.byte	0x04, 0x17
        /*006a*/ 	.short	(.L_25 - .L_24)
.L_24:
        /*006c*/ 	.word	0x00000000
        /*0070*/ 	.short	0x0000
        /*0072*/ 	.short	0x0000
        /*0074*/ 	.byte	0x00, 0xf4, 0x21, 0x00


	//----- nvinfo : EIATTR_SPARSE_MMA_MASK
	.align		4
.L_25:
        /*0078*/ 	.byte	0x03, 0x50
        /*007a*/ 	.short	0x0000


	//----- nvinfo : EIATTR_MAXREG_COUNT
	.align		4
        /*007c*/ 	.byte	0x03, 0x1b
        /*007e*/ 	.short	0x00ff


	//----- nvinfo : EIATTR_EXIT_INSTR_OFFSETS
	.align		4
        /*0080*/ 	.byte	0x04, 0x1c
        /*0082*/ 	.short	(.L_27 - .L_26)


	//   ....[0]....
.L_26:
        /*0084*/ 	.word	0x00000300


	//----- nvinfo : EIATTR_REQNTID
	.align		4
.L_27:
        /*0088*/ 	.byte	0x04, 0x10
        /*008a*/ 	.short	(.L_29 - .L_28)
.L_28:
        /*008c*/ 	.word	0x00000080
        /*0090*/ 	.word	0x00000001
        /*0094*/ 	.word	0x00000001


	//----- nvinfo : EIATTR_CBANK_PARAM_SIZE
	.align		4
.L_29:
        /*0098*/ 	.byte	0x03, 0x19
        /*009a*/ 	.short	0x0034


	//----- nvinfo : EIATTR_PARAM_CBANK
	.align		4
        /*009c*/ 	.byte	0x04, 0x0a
        /*009e*/ 	.short	(.L_31 - .L_30)
	.align		4
.L_30:
        /*00a0*/ 	.word	index@(.nv.constant0.triton_poi_fused__native_batch_norm_legit_no_training_relu_16)
        /*00a4*/ 	.short	0x0210
        /*00a6*/ 	.short	0x0034


	//----- nvinfo : EIATTR_SW_WAR
	.align		4
.L_31:
        /*00a8*/ 	.byte	0x04, 0x36
        /*00aa*/ 	.short	(.L_33 - .L_32)
.L_32:
        /*00ac*/ 	.word	0x00000008
.L_33:


//--------------------- .nv.callgraph             --------------------------
	.section	.nv.callgraph,"",@"SHT_CUDA_CALLGRAPH"
	.align	4
	.sectionentsize	8
	.align		4
        /*0000*/ 	.word	0x00000000
	.align		4
        /*0004*/ 	.word	0xffffffff
	.align		4
        /*0008*/ 	.word	0x00000000
	.align		4
        /*000c*/ 	.word	0xfffffffe
	.align		4
        /*0010*/ 	.word	0x00000000
	.align		4
        /*0014*/ 	.word	0xfffffffd
	.align		4
        /*0018*/ 	.word	0x00000000
	.align		4
        /*001c*/ 	.word	0xfffffffc


//--------------------- .nv.constant4             --------------------------
	.section	.nv.constant4,"a",@progbits
	.align	8
	.align		8
.nv.constant4:
        /*0000*/ 	.dword	_$_str
	.align		8
        /*0008*/ 	.dword	_$_str_$_2


//--------------------- .text.triton_poi_fused__native_batch_norm_legit_no_training_relu_16 --------------------------
	.section	.text.triton_poi_fused__native_batch_norm_legit_no_training_relu_16,"ax",@progbits
	.align	128
        .global         triton_poi_fused__native_batch_norm_legit_no_training_relu_16
        .type           triton_poi_fused__native_batch_norm_legit_no_training_relu_16,@function
        .size           triton_poi_fused__native_batch_norm_legit_no_training_relu_16,(.L_x_1 - triton_poi_fused__native_batch_norm_legit_no_training_relu_16)
        .other          triton_poi_fused__native_batch_norm_legit_no_training_relu_16,@"STO_CUDA_ENTRY STV_DEFAULT"
triton_poi_fused__native_batch_norm_legit_no_training_relu_16:
.text.triton_poi_fused__native_batch_norm_legit_no_training_relu_16:
[----:B------:R-:W-:Y:S01]  /*0000*/  LDC R1, c[0x0][0x28] ;  /* 0x00000a00ff017b82 */ /* 0x000fe20000000800 */
[----:B------:R-:W1:Y:S07]  /*0010*/  S2R R0, SR_TID.X ;  /* 0x0000000000007919 */ /* 0x000e6e0000002100 */
[----:B------:R-:W2:Y:S01]  /*0020*/  LDC.64 R6, c[0x0][0x220] ;  /* 0x00008800ff067b82 */ /* 0x000ea20000000a00 */
[----:B------:R-:W-:Y:S01]  /*0030*/  ULDC.64 UR4, c[0x0][0x208] ;  /* 0x0000820000047ab9 */ /* 0x000fe20000000a00 */
[----:B------:R-:W3:Y:S06]  /*0040*/  S2R R3, SR_CTAID.X ;  /* 0x0000000000037919 */ /* 0x000eec0000002500 */
[----:B------:R-:W4:Y:S08]  /*0050*/  LDC.64 R8, c[0x0][0x228] ;  /* 0x00008a00ff087b82 */ /* 0x000f300000000a00 */
[----:B------:R-:W5:Y:S01]  /*0060*/  LDC.64 R10, c[0x0][0x230] ;  /* 0x00008c00ff0a7b82 */ /* 0x000f620000000a00 */
[----:B-1----:R-:W-:-:S02]  /*0070*/  LOP3.LUT R0, R0, 0x7f, RZ, 0xc0, !PT ;  /* 0x0000007f00007812 */ /* 0x002fc400078ec0ff */
[----:B---3--:R-:W-:Y:S02]  /*0080*/  SHF.R.S32.HI R2, RZ, 0x18, R3 ;  /* 0x00000018ff027819 */ /* 0x008fe40000011403 */
[----:B------:R-:W-:Y:S02]  /*0090*/  LEA R0, R3, R0, 0x7 ;  /* 0x0000000003007211 */ /* 0x000fe400078e38ff */
[----:B------:R-:W-:-:S04]  /*00a0*/  SGXT R3, R2, 0x1 ;  /* 0x000000010203781a */ /* 0x000fc80000000200 */
[----:B------:R-:W-:-:S04]  /*00b0*/  LEA.HI R3, R3, R0, RZ, 0x4 ;  /* 0x0000000003037211 */ /* 0x000fc800078f20ff */
[----:B------:R-:W-:-:S05]  /*00c0*/  SHF.R.S32.HI R3, RZ, 0x4, R3 ;  /* 0x00000004ff037819 */ /* 0x000fca0000011403 */
[----:B------:R-:W-:-:S05]  /*00d0*/  IMAD.HI R2, R3, 0x2aaaaaab, RZ ;  /* 0x2aaaaaab03027827 */ /* 0x000fca00078e02ff */
[----:B------:R-:W-:-:S04]  /*00e0*/  SHF.R.U32.HI R5, RZ, 0x1f, R2 ;  /* 0x0000001fff057819 */ /* 0x000fc80000011602 */
[----:B------:R-:W-:Y:S02]  /*00f0*/  LEA.HI R2, R2, R5, RZ, 0x1b ;  /* 0x0000000502027211 */ /* 0x000fe400078fd8ff */
[----:B------:R-:W1:Y:S03]  /*0100*/  LDC.64 R4, c[0x0][0x218] ;  /* 0x00008600ff047b82 */ /* 0x000e660000000a00 */
[----:B------:R-:W-:-:S04]  /*0110*/  IMAD R13, R2, -0xc0, R3 ;  /* 0xffffff40020d7824 */ /* 0x000fc800078e0203 */
[C---:B--2---:R-:W-:Y:S01]  /*0120*/  IMAD.WIDE R6, R13.reuse, 0x4, R6 ;  /* 0x000000040d067825 */ /* 0x044fe200078e0206 */
[----:B------:R-:W2:Y:S05]  /*0130*/  LDC.64 R2, c[0x0][0x210] ;  /* 0x00008400ff027b82 */ /* 0x000eaa0000000a00 */
[----:B------:R-:W3:Y:S01]  /*0140*/  LDG.E.EL R6, desc[UR4][R6.64] ;  /* 0x0000000406067981 */ /* 0x000ee2000c2e1900 */
[----:B----4-:R-:W-:-:S04]  /*0150*/  IMAD.WIDE R8, R13, 0x4, R8 ;  /* 0x000000040d087825 */ /* 0x010fc800078e0208 */
[C---:B-----5:R-:W-:Y:S02]  /*0160*/  IMAD.WIDE R10, R13.reuse, 0x4, R10 ;  /* 0x000000040d0a7825 */ /* 0x060fe400078e020a */
[----:B------:R-:W4:Y:S02]  /*0170*/  LDG.E.EL R8, desc[UR4][R8.64] ;  /* 0x0000000408087981 */ /* 0x000f24000c2e1900 */
[----:B-1----:R-:W-:Y:S02]  /*0180*/  IMAD.WIDE R4, R13, 0x4, R4 ;  /* 0x000000040d047825 */ /* 0x002fe400078e0204 */
[----:B------:R-:W4:Y:S04]  /*0190*/  LDG.E.EL R11, desc[UR4][R10.64] ;  /* 0x000000040a0b7981 */ /* 0x000f28000c2e1900 */
[----:B------:R1:W5:Y:S01]  /*01a0*/  LDG.E.EL R5, desc[UR4][R4.64] ;  /* 0x0000000404057981 */ /* 0x000362000c2e1900 */
[----:B--2---:R-:W-:-:S05]  /*01b0*/  IMAD.WIDE R2, R0, 0x4, R2 ;  /* 0x0000000400027825 */ /* 0x004fca00078e0202 */
[----:B------:R2:W5:Y:S01]  /*01c0*/  LDG.E R12, desc[UR4][R2.64] ;  /* 0x00000004020c7981 */ /* 0x000562000c1e1900 */
[----:B-1----:R-:W-:Y:S01]  /*01d0*/  HFMA2.MMA R4, -RZ, RZ, 1.625, 0 ;  /* 0x3e800000ff047435 */ /* 0x002fe200000001ff */
[----:B--2---:R-:W1:Y:S02]  /*01e0*/  LDC.64 R2, c[0x0][0x238] ;  /* 0x00008e00ff027b82 */ /* 0x004e640000000a00 */
[----:B-1----:R-:W-:-:S04]  /*01f0*/  IMAD.WIDE R2, R0, 0x4, R2 ;  /* 0x0000000400027825 */ /* 0x002fc800078e0202 */
[----:B---3--:R-:W-:-:S04]  /*0200*/  FADD R6, R6, 9.9999997473787516356e-06 ;  /* 0x3727c5ac06067421 */ /* 0x008fc80000000000 */
[----:B------:R-:W1:Y:S02]  /*0210*/  MUFU.SQRT R7, R6 ;  /* 0x0000000600077308 */ /* 0x000e640000002000 */
[C---:B-1----:R-:W-:Y:S02]  /*0220*/  FSETP.GT.AND P0, PT, R7.reuse, 8.50705917302346158658e+37, PT ;  /* 0x7e8000000700780b */ /* 0x042fe40003f04000 */
[----:B------:R-:W-:-:S11]  /*0230*/  FSETP.GEU.AND P1, PT, R7, 1.175494350822287508e-38, PT ;  /* 0x008000000700780b */ /* 0x000fd60003f2e000 */
[----:B------:R-:W-:-:S04]  /*0240*/  @P0 FMUL R7, R7, 0.25 ;  /* 0x3e80000007070820 */ /* 0x000fc80000400000 */
[----:B------:R-:W-:-:S06]  /*0250*/  @!P1 FMUL R7, R7, 16777216 ;  /* 0x4b80000007079820 */ /* 0x000fcc0000400000 */
[----:B------:R-:W1:Y:S01]  /*0260*/  MUFU.RCP R7, R7 ;  /* 0x0000000700077308 */ /* 0x000e620000001000 */
[----:B------:R-:W-:Y:S01]  /*0270*/  FSEL R4, R4, 1, P0 ;  /* 0x3f80000004047808 */ /* 0x000fe20000000000 */
[----:B-----5:R-:W-:-:S04]  /*0280*/  FADD R5, R12, -R5 ;  /* 0x800000050c057221 */ /* 0x020fc80000000000 */
[----:B------:R-:W-:-:S04]  /*0290*/  @!P1 FMUL R4, R4, 16777216 ;  /* 0x4b80000004049820 */ /* 0x000fc80000400000 */
[----:B-1----:R-:W-:-:S04]  /*02a0*/  FMUL R4, R7, R4 ;  /* 0x0000000407047220 */ /* 0x002fc80000400000 */
[----:B------:R-:W-:-:S04]  /*02b0*/  FMUL R4, R5, R4 ;  /* 0x0000000405047220 */ /* 0x000fc80000400000 */
[----:B----4-:R-:W-:-:S05]  /*02c0*/  FFMA R4, R8, R4, R11 ;  /* 0x0000000408047223 */ /* 0x010fca000000000b */
[----:B------:R-:W-:-:S04]  /*02d0*/  FSETP.GEU.AND P0, PT, R4, RZ, PT ;  /* 0x000000ff0400720b */ /* 0x000fc80003f0e000 */
[----:B------:R-:W-:-:S05]  /*02e0*/  FSEL R5, R4, RZ, P0 ;  /* 0x000000ff04057208 */ /* 0x000fca0000000000 */
[----:B------:R-:W-:Y:S01]  /*02f0*/  STG.E desc[UR4][R2.64], R5 ;  /* 0x0000000502007986 */ /* 0x000fe2000c101904 */
[----:B------:R-:W-:Y:S05]  /*0300*/  EXIT ;  /* 0x000000000000794d */ /* 0x000fea0003800000 */
.L_x_0:
[----:B------:R-:W-:-:S00]  /*0310*/  BRA `(.L_x_0) ;  /* 0xfffffffc00fc7947 */ /* 0x000fc0000383ffff */
[----:B------:R-:W-:-:S00]  /*0320*/  NOP ;  /* 0x0000000000007918 */ /* 0x000fc00000000000 */
        /* <DEDUP_REMOVED lines=13> */
.L_x_1:


//--------------------- .nv.global.init           --------------------------
	.section	.nv.global.init,"aw",@progbits
.nv.global.init:
	.type		_$_str,@object
	.size		_$_str,(_$_str_$_2 - _$_str)
_$_str:
        /*0000*/ 	.byte	0x5f, 0x5f, 0x43, 0x55, 0x44, 0x41, 0x5f, 0x46, 0x54, 0x5a, 0x00
	.type		_$_str_$_2,@object
	.size		_$_str_$_2,(.L_1 - _$_str_$_2)
_$_str_$_2:
        /*000b*/ 	.byte	0x5f, 0x5f, 0x43, 0x55, 0x44, 0x41, 0x5f, 0x50, 0x52, 0x45, 0x43, 0x5f, 0x53, 0x51, 0x52, 0x54
        /*001b*/ 	.byte	0x00
.L_1:


//--------------------- .nv.constant0.triton_poi_fused__native_batch_norm_legit_no_training_relu_16 --------------------------
	.section	.nv.constant0.triton_poi_fused__native_batch_norm_legit_no_training_relu_16,"a",@progbits
	.sectionflags	@""
	.align	4
.nv.constant0.triton_poi_fused__native_batch_norm_legit_no_training_relu_16:
	.zero		580
